//
// Generated by NVIDIA NVVM Compiler
//
// Compiler Build ID: CL-36424714
// Cuda compilation tools, release 13.0, V13.0.88
// Based on NVVM 20.0.0
//

.version 9.0
.target sm_100
.address_size 64

	// .globl	_Z9my_kernelPiim

.visible .entry _Z9my_kernelPiim(
	.param .u64 .ptr .align 1 _Z9my_kernelPiim_param_0,
	.param .u32 _Z9my_kernelPiim_param_1,
	.param .u64 _Z9my_kernelPiim_param_2
)
{
	.reg .pred 	%p<3>;
	.reg .b32 	%r<8>;
	.reg .b64 	%rd<11>;

	ld.param.u64 	%rd6, [_Z9my_kernelPiim_param_0];
	ld.param.u32 	%r2, [_Z9my_kernelPiim_param_1];
	ld.param.u64 	%rd7, [_Z9my_kernelPiim_param_2];
	mov.u32 	%r3, %ctaid.x;
	mov.u32 	%r1, %ntid.x;
	mov.u32 	%r4, %tid.x;
	mad.lo.s32 	%r5, %r3, %r1, %r4;
	cvt.u64.u32 	%rd10, %r5;
	setp.le.u64 	%p1, %rd7, %rd10;
	@%p1 bra 	$L__BB0_3;
	mov.u32 	%r6, %nctaid.x;
	mul.lo.s32 	%r7, %r1, %r6;
	cvt.u64.u32 	%rd2, %r7;
	cvta.to.global.u64 	%rd3, %rd6;
$L__BB0_2:
	shl.b64 	%rd8, %rd10, 2;
	add.s64 	%rd9, %rd3, %rd8;
	st.global.u32 	[%rd9], %r2;
	add.s64 	%rd10, %rd10, %rd2;
	setp.lt.u64 	%p2, %rd10, %rd7;
	@%p2 bra 	$L__BB0_2;
$L__BB0_3:
	ret;

}


// ===== COMPILED SASS (sm_100) =====

	.target	sm_100

	.elftype	@"ET_EXEC"


//--------------------- .note.nv.tkinfo           --------------------------
	.section	.note.nv.tkinfo,"",@"SHT_NOTE"
	.sectionflags	@"SHF_NOTE_NV_TKINFO"
	.tkinfo
        /*0018*/ 	.word	0x00000002
        /*0030*/ 	.string	""
        /*0030*/ 	.string	"ptxas"
        /*0030*/ 	.string	"Cuda compilation tools, release 13.0, V13.0.88"
        /*0030*/ 	.string	"Build cuda_13.0.r13.0/compiler.36424714_0"
        /*0030*/ 	.string	"-arch sm_100 -m 64 "



//--------------------- .note.nv.cuinfo           --------------------------
	.section	.note.nv.cuinfo,"",@"SHT_NOTE"
	.sectionflags	@"SHF_NOTE_NV_CUINFO"
        /*0018*/ 	.short	0x0002
        /*001a*/ 	.short	0x0064
        /*001c*/ 	.short	0x0082
	.zero		2


//--------------------- .nv.info                  --------------------------
	.section	.nv.info,"",@"SHT_CUDA_INFO"
	.align	4


	//----- nvinfo : EIATTR_REGCOUNT
	.align		4
        /*0000*/ 	.byte	0x04, 0x2f
        /*0002*/ 	.short	(.L_1 - .L_0)
	.align		4
.L_0:
        /*0004*/ 	.word	index@(_Z9my_kernelPiim)
        /*0008*/ 	.word	0x0000000a


	//----- nvinfo : EIATTR_FRAME_SIZE
	.align		4
.L_1:
        /*000c*/ 	.byte	0x04, 0x11
        /*000e*/ 	.short	(.L_3 - .L_2)
	.align		4
.L_2:
        /*0010*/ 	.word	index@(_Z9my_kernelPiim)
        /*0014*/ 	.word	0x00000000


	//----- nvinfo : EIATTR_MIN_STACK_SIZE
	.align		4
.L_3:
        /*0018*/ 	.byte	0x04, 0x12
        /*001a*/ 	.short	(.L_5 - .L_4)
	.align		4
.L_4:
        /*001c*/ 	.word	index@(_Z9my_kernelPiim)
        /*0020*/ 	.word	0x00000000
.L_5:


//--------------------- .nv.compat                --------------------------
	.section	.nv.compat,"",@"SHT_CUDA_COMPAT_INFO"
	.align	4
        /*0000*/ 	.byte	0x02, 0x09, 0x00, 0x00, 0x02, 0x02, 0x01, 0x00, 0x02, 0x05, 0x05, 0x00, 0x03, 0x07, 0x01, 0x01
        /*0010*/ 	.byte	0x02, 0x03, 0x00, 0x00, 0x02, 0x06, 0x01, 0x00, 0x04, 0x0b, 0x08, 0x00, 0x09, 0x00, 0x00, 0x00
        /*0020*/ 	.byte	0x00, 0x00, 0x00, 0x00


//--------------------- .nv.info._Z9my_kernelPiim --------------------------
	.section	.nv.info._Z9my_kernelPiim,"",@"SHT_CUDA_INFO"
	.sectionflags	@""
	.align	4


	//----- nvinfo : EIATTR_CUDA_API_VERSION
	.align		4
        /*0000*/ 	.byte	0x04, 0x37
        /*0002*/ 	.short	(.L_7 - .L_6)
.L_6:
        /*0004*/ 	.word	0x00000082


	//----- nvinfo : EIATTR_KPARAM_INFO
	.align		4
.L_7:
        /*0008*/ 	.byte	0x04, 0x17
        /*000a*/ 	.short	(.L_9 - .L_8)
.L_8:
        /*000c*/ 	.word	0x00000000
        /*0010*/ 	.short	0x0002
        /*0012*/ 	.short	0x0010
        /*0014*/ 	.byte	0x00, 0xf0, 0x21, 0x00


	//----- nvinfo : EIATTR_KPARAM_INFO
	.align		4
.L_9:
        /*0018*/ 	.byte	0x04, 0x17
        /*001a*/ 	.short	(.L_11 - .L_10)
.L_10:
        /*001c*/ 	.word	0x00000000
        /*0020*/ 	.short	0x0001
        /*0022*/ 	.short	0x0008
        /*0024*/ 	.byte	0x00, 0xf0, 0x11, 0x00


	//----- nvinfo : EIATTR_KPARAM_INFO
	.align		4
.L_11:
        /*0028*/ 	.byte	0x04, 0x17
        /*002a*/ 	.short	(.L_13 - .L_12)
.L_12:
        /*002c*/ 	.word	0x00000000
        /*0030*/ 	.short	0x0000
        /*0032*/ 	.short	0x0000
        /*0034*/ 	.byte	0x00, 0xf5, 0x21, 0x00


	//----- nvinfo : EIATTR_SPARSE_MMA_MASK
	.align		4
.L_13:
        /*0038*/ 	.byte	0x03, 0x50
        /*003a*/ 	.short	0x0000


	//----- nvinfo : EIATTR_MAXREG_COUNT
	.align		4
        /*003c*/ 	.byte	0x03, 0x1b
        /*003e*/ 	.short	0x00ff


	//----- nvinfo : EIATTR_MERCURY_ISA_VERSION
	.align		4
        /*0040*/ 	.byte	0x03, 0x5f
        /*0042*/ 	.short	0x0101


	//----- nvinfo : EIATTR_VRC_CTA_INIT_COUNT
	.align		4
        /*0044*/ 	.byte	0x02, 0x4a
	.zero		1
	.zero		1


	//----- nvinfo : EIATTR_EXIT_INSTR_OFFSETS
	.align		4
        /*0048*/ 	.byte	0x04, 0x1c
        /*004a*/ 	.short	(.L_15 - .L_14)


	//   ....[0]....
.L_14:
        /*004c*/ 	.word	0x00000080


	//   ....[1]....
        /*0050*/ 	.word	0x00000180


	//----- nvinfo : EIATTR_CRS_STACK_SIZE
	.align		4
.L_15:
        /*0054*/ 	.byte	0x04, 0x1e
        /*0056*/ 	.short	(.L_17 - .L_16)
.L_16:
        /*0058*/ 	.word	0x00000000


	//----- nvinfo : EIATTR_CBANK_PARAM_SIZE
	.align		4
.L_17:
        /*005c*/ 	.byte	0x03, 0x19
        /*005e*/ 	.short	0x0018


	//----- nvinfo : EIATTR_PARAM_CBANK
	.align		4
        /*0060*/ 	.byte	0x04, 0x0a
        /*0062*/ 	.short	(.L_19 - .L_18)
	.align		4
.L_18:
        /*0064*/ 	.word	index@(.nv.constant0._Z9my_kernelPiim)
        /*0068*/ 	.short	0x0380
        /*006a*/ 	.short	0x0018


	//----- nvinfo : EIATTR_SW_WAR
	.align		4
.L_19:
        /*006c*/ 	.byte	0x04, 0x36
        /*006e*/ 	.short	(.L_21 - .L_20)
.L_20:
        /*0070*/ 	.word	0x00000008
.L_21:


//--------------------- .nv.callgraph             --------------------------
	.section	.nv.callgraph,"",@"SHT_CUDA_CALLGRAPH"
	.align	4
	.sectionentsize	8
	.align		4
        /*0000*/ 	.word	0x00000000
	.align		4
        /*0004*/ 	.word	0xffffffff
	.align		4
        /*0008*/ 	.word	0x00000000
	.align		4
        /*000c*/ 	.word	0xfffffffe
	.align		4
        /*0010*/ 	.word	0x00000000
	.align		4
        /*0014*/ 	.word	0xfffffffd
	.align		4
        /*0018*/ 	.word	0x00000000
	.align		4
        /*001c*/ 	.word	0xfffffffc


//--------------------- .text._Z9my_kernelPiim    --------------------------
	.section	.text._Z9my_kernelPiim,"ax",@progbits
	.align	128
        .global         _Z9my_kernelPiim
        .type           _Z9my_kernelPiim,@function
        .size           _Z9my_kernelPiim,(.L_x_2 - _Z9my_kernelPiim)
        .other          _Z9my_kernelPiim,@"STO_CUDA_ENTRY STV_DEFAULT"
_Z9my_kernelPiim:
.text._Z9my_kernelPiim:
[----:B------:R-:W-:Y:S01]  /*0000*/  LDC R1, c[0x0][0x37c] ;  /* 0x0000df00ff017b82 */ /* 0x000fe20000000800 */
[----:B------:R-:W0:Y:S07]  /*0010*/  S2R R3, SR_TID.X ;  /* 0x0000000000037919 */ /* 0x000e2e0000002100 */
[----:B------:R-:W0:Y:S01]  /*0020*/  S2UR UR4, SR_CTAID.X ;  /* 0x00000000000479c3 */ /* 0x000e220000002500 */
[----:B------:R-:W1:Y:S07]  /*0030*/  LDCU.64 UR8, c[0x0][0x390] ;  /* 0x00007200ff0877ac */ /* 0x000e6e0008000a00 */
[----:B------:R-:W0:Y:S02]  /*0040*/  LDC R2, c[0x0][0x360] ;  /* 0x0000d800ff027b82 */ /* 0x000e240000000800 */
[----:B0-----:R-:W-:-:S05]  /*0050*/  IMAD R0, R2, UR4, R3 ;  /* 0x0000000402007c24 */ /* 0x001fca000f8e0203 */
[----:B-1----:R-:W-:-:S04]  /*0060*/  ISETP.GE.U32.AND P0, PT, R0, UR8, PT ;  /* 0x0000000800007c0c */ /* 0x002fc8000bf06070 */
[----:B------:R-:W-:-:S13]  /*0070*/  ISETP.GE.U32.AND.EX P0, PT, RZ, UR9, PT, P0 ;  /* 0x00000009ff007c0c */ /* 0x000fda000bf06100 */
[----:B------:R-:W-:Y:S05]  /*0080*/  @P0 EXIT ;  /* 0x000000000000094d */ /* 0x000fea0003800000 */
[----:B------:R-:W0:Y:S01]  /*0090*/  LDC R7, c[0x0][0x388] ;  /* 0x0000e200ff077b82 */ /* 0x000e220000000800 */
[----:B------:R-:W1:Y:S01]  /*00a0*/  LDCU UR4, c[0x0][0x370] ;  /* 0x00006e00ff0477ac */ /* 0x000e620008000800 */
[----:B------:R-:W-:Y:S02]  /*00b0*/  IMAD.MOV.U32 R5, RZ, RZ, R0 ;  /* 0x000000ffff057224 */ /* 0x000fe400078e0000 */
[----:B------:R-:W-:Y:S01]  /*00c0*/  IMAD.MOV.U32 R4, RZ, RZ, RZ ;  /* 0x000000ffff047224 */ /* 0x000fe200078e00ff */
[----:B------:R-:W2:Y:S01]  /*00d0*/  LDCU.64 UR6, c[0x0][0x358] ;  /* 0x00006b00ff0677ac */ /* 0x000ea20008000a00 */
[----:B------:R-:W3:Y:S01]  /*00e0*/  LDCU.64 UR10, c[0x0][0x380] ;  /* 0x00007000ff0a77ac */ /* 0x000ee20008000a00 */
[----:B-1----:R-:W-:-:S07]  /*00f0*/  IMAD R0, R2, UR4, RZ ;  /* 0x0000000402007c24 */ /* 0x002fce000f8e02ff */
.L_x_0:
[----:B---3--:R-:W-:-:S04]  /*0100*/  LEA R2, P0, R5, UR10, 0x2 ;  /* 0x0000000a05027c11 */ /* 0x008fc8000f8010ff */
[----:B------:R-:W-:Y:S02]  /*0110*/  LEA.HI.X R3, R5, UR11, R4, 0x2, P0 ;  /* 0x0000000b05037c11 */ /* 0x000fe400080f1404 */
[----:B------:R-:W-:-:S03]  /*0120*/  IADD3 R5, P0, PT, R0, R5, RZ ;  /* 0x0000000500057210 */ /* 0x000fc60007f1e0ff */
[----:B0-2---:R1:W-:Y:S02]  /*0130*/  STG.E desc[UR6][R2.64], R7 ;  /* 0x0000000702007986 */ /* 0x0053e4000c101906 */
[----:B------:R-:W-:Y:S01]  /*0140*/  IMAD.X R4, RZ, RZ, R4, P0 ;  /* 0x000000ffff047224 */ /* 0x000fe200000e0604 */
[----:B------:R-:W-:-:S04]  /*0150*/  ISETP.GE.U32.AND P0, PT, R5, UR8, PT ;  /* 0x0000000805007c0c */ /* 0x000fc8000bf06070 */
[----:B------:R-:W-:-:S13]  /*0160*/  ISETP.GE.U32.AND.EX P0, PT, R4, UR9, PT, P0 ;  /* 0x0000000904007c0c */ /* 0x000fda000bf06100 */
[----:B-1----:R-:W-:Y:S05]  /*0170*/  @!P0 BRA `(.L_x_0) ;  /* 0xfffffffc00e08947 */ /* 0x002fea000383ffff */
[----:B------:R-:W-:Y:S05]  /*0180*/  EXIT ;  /* 0x000000000000794d */ /* 0x000fea0003800000 */
.L_x_1:
[----:B------:R-:W-:-:S00]  /*0190*/  BRA `(.L_x_1) ;  /* 0xfffffffc00fc7947 */ /* 0x000fc0000383ffff */
[----:B------:R-:W-:-:S00]  /*01a0*/  NOP ;  /* 0x0000000000007918 */ /* 0x000fc00000000000 */
        /* <DEDUP_REMOVED lines=13> */
.L_x_2:


//--------------------- .nv.shared.reserved.0     --------------------------
	.section	.nv.shared.reserved.0,"aw",@nobits
	.weak		__nv_reservedSMEM_offset_0_alias
	.size		__nv_reservedSMEM_offset_0_alias, 0, 64
	.other		__nv_reservedSMEM_offset_0_alias,@"STO_CUDA_RESERVED_SHARED STV_DEFAULT"
__nv_reservedSMEM_offset_0_alias:
	.zero		0
	.zero		64


//--------------------- .nv.constant0._Z9my_kernelPiim --------------------------
	.section	.nv.constant0._Z9my_kernelPiim,"a",@progbits
	.sectionflags	@""
	.align	4
.nv.constant0._Z9my_kernelPiim:
	.zero		920


//--------------------- SYMBOLS --------------------------

	.type		.nv.reservedSmem.offset0,@object
	.size		.nv.reservedSmem.offset0,0x4
